//
// Generated by NVIDIA NVVM Compiler
//
// Compiler Build ID: CL-36424714
// Cuda compilation tools, release 13.0, V13.0.88
// Based on NVVM 20.0.0
//

.version 9.0
.target sm_100
.address_size 64

	// .globl	_Z6ksommePfS_i
// _ZZ6ksommePfS_iE6shared has been demoted

.visible .entry _Z6ksommePfS_i(
	.param .u64 .ptr .align 1 _Z6ksommePfS_i_param_0,
	.param .u64 .ptr .align 1 _Z6ksommePfS_i_param_1,
	.param .u32 _Z6ksommePfS_i_param_2
)
{
	.reg .pred 	%p<6>;
	.reg .b32 	%r<14>;
	.reg .b32 	%f<9>;
	.reg .b64 	%rd<9>;
	// demoted variable
	.shared .align 4 .b8 _ZZ6ksommePfS_iE6shared[4096];
	ld.param.u64 	%rd1, [_Z6ksommePfS_i_param_0];
	ld.param.u64 	%rd2, [_Z6ksommePfS_i_param_1];
	ld.param.u32 	%r8, [_Z6ksommePfS_i_param_2];
	mov.u32 	%r1, %tid.x;
	mov.u32 	%r2, %ctaid.x;
	mov.u32 	%r13, %ntid.x;
	mad.lo.s32 	%r4, %r2, %r13, %r1;
	setp.ge.s32 	%p1, %r4, %r8;
	mov.f32 	%f8, 0f00000000;
	@%p1 bra 	$L__BB0_2;
	cvta.to.global.u64 	%rd3, %rd1;
	mul.wide.s32 	%rd4, %r4, 4;
	add.s64 	%rd5, %rd3, %rd4;
	ld.global.f32 	%f8, [%rd5];
$L__BB0_2:
	shl.b32 	%r9, %r1, 2;
	mov.u32 	%r10, _ZZ6ksommePfS_iE6shared;
	add.s32 	%r5, %r10, %r9;
	st.shared.f32 	[%r5], %f8;
	bar.sync 	0;
	setp.lt.u32 	%p2, %r13, 2;
	@%p2 bra 	$L__BB0_6;
$L__BB0_3:
	shr.u32 	%r7, %r13, 1;
	setp.ge.u32 	%p3, %r1, %r7;
	@%p3 bra 	$L__BB0_5;
	shl.b32 	%r11, %r7, 2;
	add.s32 	%r12, %r5, %r11;
	ld.shared.f32 	%f4, [%r12];
	ld.shared.f32 	%f5, [%r5];
	add.f32 	%f6, %f4, %f5;
	st.shared.f32 	[%r5], %f6;
$L__BB0_5:
	bar.sync 	0;
	setp.gt.u32 	%p4, %r13, 3;
	mov.u32 	%r13, %r7;
	@%p4 bra 	$L__BB0_3;
$L__BB0_6:
	setp.ne.s32 	%p5, %r1, 0;
	@%p5 bra 	$L__BB0_8;
	ld.shared.f32 	%f7, [_ZZ6ksommePfS_iE6shared];
	cvta.to.global.u64 	%rd6, %rd2;
	mul.wide.u32 	%rd7, %r2, 4;
	add.s64 	%rd8, %rd6, %rd7;
	st.global.f32 	[%rd8], %f7;
$L__BB0_8:
	ret;

}


// ===== COMPILED SASS (sm_100) =====

	.target	sm_100

	.elftype	@"ET_EXEC"


//--------------------- .note.nv.tkinfo           --------------------------
	.section	.note.nv.tkinfo,"",@"SHT_NOTE"
	.sectionflags	@"SHF_NOTE_NV_TKINFO"
	.tkinfo
        /*0018*/ 	.word	0x00000002
        /*0030*/ 	.string	""
        /*0030*/ 	.string	"ptxas"
        /*0030*/ 	.string	"Cuda compilation tools, release 13.0, V13.0.88"
        /*0030*/ 	.string	"Build cuda_13.0.r13.0/compiler.36424714_0"
        /*0030*/ 	.string	"-arch sm_100 -m 64 "



//--------------------- .note.nv.cuinfo           --------------------------
	.section	.note.nv.cuinfo,"",@"SHT_NOTE"
	.sectionflags	@"SHF_NOTE_NV_CUINFO"
        /*0018*/ 	.short	0x0002
        /*001a*/ 	.short	0x0064
        /*001c*/ 	.short	0x0082
	.zero		2


//--------------------- .nv.info                  --------------------------
	.section	.nv.info,"",@"SHT_CUDA_INFO"
	.align	4


	//----- nvinfo : EIATTR_REGCOUNT
	.align		4
        /*0000*/ 	.byte	0x04, 0x2f
        /*0002*/ 	.short	(.L_1 - .L_0)
	.align		4
.L_0:
        /*0004*/ 	.word	index@(_Z6ksommePfS_i)
        /*0008*/ 	.word	0x0000000b


	//----- nvinfo : EIATTR_FRAME_SIZE
	.align		4
.L_1:
        /*000c*/ 	.byte	0x04, 0x11
        /*000e*/ 	.short	(.L_3 - .L_2)
	.align		4
.L_2:
        /*0010*/ 	.word	index@(_Z6ksommePfS_i)
        /*0014*/ 	.word	0x00000000


	//----- nvinfo : EIATTR_MIN_STACK_SIZE
	.align		4
.L_3:
        /*0018*/ 	.byte	0x04, 0x12
        /*001a*/ 	.short	(.L_5 - .L_4)
	.align		4
.L_4:
        /*001c*/ 	.word	index@(_Z6ksommePfS_i)
        /*0020*/ 	.word	0x00000000
.L_5:


//--------------------- .nv.compat                --------------------------
	.section	.nv.compat,"",@"SHT_CUDA_COMPAT_INFO"
	.align	4
        /*0000*/ 	.byte	0x02, 0x09, 0x00, 0x00, 0x02, 0x02, 0x01, 0x00, 0x02, 0x05, 0x05, 0x00, 0x03, 0x07, 0x01, 0x01
        /*0010*/ 	.byte	0x02, 0x03, 0x00, 0x00, 0x02, 0x06, 0x01, 0x00, 0x04, 0x0b, 0x08, 0x00, 0x09, 0x00, 0x00, 0x00
        /*0020*/ 	.byte	0x00, 0x00, 0x00, 0x00


//--------------------- .nv.info._Z6ksommePfS_i   --------------------------
	.section	.nv.info._Z6ksommePfS_i,"",@"SHT_CUDA_INFO"
	.sectionflags	@""
	.align	4


	//----- nvinfo : EIATTR_CUDA_API_VERSION
	.align		4
        /*0000*/ 	.byte	0x04, 0x37
        /*0002*/ 	.short	(.L_7 - .L_6)
.L_6:
        /*0004*/ 	.word	0x00000082


	//----- nvinfo : EIATTR_KPARAM_INFO
	.align		4
.L_7:
        /*0008*/ 	.byte	0x04, 0x17
        /*000a*/ 	.short	(.L_9 - .L_8)
.L_8:
        /*000c*/ 	.word	0x00000000
        /*0010*/ 	.short	0x0002
        /*0012*/ 	.short	0x0010
        /*0014*/ 	.byte	0x00, 0xf0, 0x11, 0x00


	//----- nvinfo : EIATTR_KPARAM_INFO
	.align		4
.L_9:
        /*0018*/ 	.byte	0x04, 0x17
        /*001a*/ 	.short	(.L_11 - .L_10)
.L_10:
        /*001c*/ 	.word	0x00000000
        /*0020*/ 	.short	0x0001
        /*0022*/ 	.short	0x0008
        /*0024*/ 	.byte	0x00, 0xf5, 0x21, 0x00


	//----- nvinfo : EIATTR_KPARAM_INFO
	.align		4
.L_11:
        /*0028*/ 	.byte	0x04, 0x17
        /*002a*/ 	.short	(.L_13 - .L_12)
.L_12:
        /*002c*/ 	.word	0x00000000
        /*0030*/ 	.short	0x0000
        /*0032*/ 	.short	0x0000
        /*0034*/ 	.byte	0x00, 0xf5, 0x21, 0x00


	//----- nvinfo : EIATTR_SPARSE_MMA_MASK
	.align		4
.L_13:
        /*0038*/ 	.byte	0x03, 0x50
        /*003a*/ 	.short	0x0000


	//----- nvinfo : EIATTR_MAXREG_COUNT
	.align		4
        /*003c*/ 	.byte	0x03, 0x1b
        /*003e*/ 	.short	0x00ff


	//----- nvinfo : EIATTR_NUM_BARRIERS
	.align		4
        /*0040*/ 	.byte	0x02, 0x4c
        /*0042*/ 	.byte	0x01
	.zero		1


	//----- nvinfo : EIATTR_MERCURY_ISA_VERSION
	.align		4
        /*0044*/ 	.byte	0x03, 0x5f
        /*0046*/ 	.short	0x0101


	//----- nvinfo : EIATTR_VRC_CTA_INIT_COUNT
	.align		4
        /*0048*/ 	.byte	0x02, 0x4a
	.zero		1
	.zero		1


	//----- nvinfo : EIATTR_EXIT_INSTR_OFFSETS
	.align		4
        /*004c*/ 	.byte	0x04, 0x1c
        /*004e*/ 	.short	(.L_15 - .L_14)


	//   ....[0]....
.L_14:
        /*0050*/ 	.word	0x00000210


	//   ....[1]....
        /*0054*/ 	.word	0x00000290


	//----- nvinfo : EIATTR_CBANK_PARAM_SIZE
	.align		4
.L_15:
        /*0058*/ 	.byte	0x03, 0x19
        /*005a*/ 	.short	0x0014


	//----- nvinfo : EIATTR_PARAM_CBANK
	.align		4
        /*005c*/ 	.byte	0x04, 0x0a
        /*005e*/ 	.short	(.L_17 - .L_16)
	.align		4
.L_16:
        /*0060*/ 	.word	index@(.nv.constant0._Z6ksommePfS_i)
        /*0064*/ 	.short	0x0380
        /*0066*/ 	.short	0x0014


	//----- nvinfo : EIATTR_SW_WAR
	.align		4
.L_17:
        /*0068*/ 	.byte	0x04, 0x36
        /*006a*/ 	.short	(.L_19 - .L_18)
.L_18:
        /*006c*/ 	.word	0x00000008
.L_19:


//--------------------- .nv.callgraph             --------------------------
	.section	.nv.callgraph,"",@"SHT_CUDA_CALLGRAPH"
	.align	4
	.sectionentsize	8
	.align		4
        /*0000*/ 	.word	0x00000000
	.align		4
        /*0004*/ 	.word	0xffffffff
	.align		4
        /*0008*/ 	.word	0x00000000
	.align		4
        /*000c*/ 	.word	0xfffffffe
	.align		4
        /*0010*/ 	.word	0x00000000
	.align		4
        /*0014*/ 	.word	0xfffffffd
	.align		4
        /*0018*/ 	.word	0x00000000
	.align		4
        /*001c*/ 	.word	0xfffffffc


//--------------------- .text._Z6ksommePfS_i      --------------------------
	.section	.text._Z6ksommePfS_i,"ax",@progbits
	.align	128
        .global         _Z6ksommePfS_i
        .type           _Z6ksommePfS_i,@function
        .size           _Z6ksommePfS_i,(.L_x_3 - _Z6ksommePfS_i)
        .other          _Z6ksommePfS_i,@"STO_CUDA_ENTRY STV_DEFAULT"
_Z6ksommePfS_i:
.text._Z6ksommePfS_i:
[----:B------:R-:W-:Y:S01]  /*0000*/  LDC R1, c[0x0][0x37c] ;  /* 0x0000df00ff017b82 */ /* 0x000fe20000000800 */
[----:B------:R-:W0:Y:S01]  /*0010*/  S2R R6, SR_TID.X ;  /* 0x0000000000067919 */ /* 0x000e220000002100 */
[----:B------:R-:W0:Y:S01]  /*0020*/  LDCU UR8, c[0x0][0x360] ;  /* 0x00006c00ff0877ac */ /* 0x000e220008000800 */
[----:B------:R-:W-:Y:S01]  /*0030*/  IMAD.MOV.U32 R4, RZ, RZ, RZ ;  /* 0x000000ffff047224 */ /* 0x000fe200078e00ff */
[----:B------:R-:W0:Y:S01]  /*0040*/  S2R R7, SR_CTAID.X ;  /* 0x0000000000077919 */ /* 0x000e220000002500 */
[----:B------:R-:W1:Y:S01]  /*0050*/  LDCU UR4, c[0x0][0x390] ;  /* 0x00007200ff0477ac */ /* 0x000e620008000800 */
[----:B------:R-:W2:Y:S01]  /*0060*/  LDCU.64 UR6, c[0x0][0x358] ;  /* 0x00006b00ff0677ac */ /* 0x000ea20008000a00 */
[----:B0-----:R-:W-:-:S05]  /*0070*/  IMAD R5, R7, UR8, R6 ;  /* 0x0000000807057c24 */ /* 0x001fca000f8e0206 */
[----:B-1----:R-:W-:-:S13]  /*0080*/  ISETP.GE.AND P0, PT, R5, UR4, PT ;  /* 0x0000000405007c0c */ /* 0x002fda000bf06270 */
[----:B------:R-:W0:Y:S02]  /*0090*/  @!P0 LDC.64 R2, c[0x0][0x380] ;  /* 0x0000e000ff028b82 */ /* 0x000e240000000a00 */
[----:B0-----:R-:W-:-:S05]  /*00a0*/  @!P0 IMAD.WIDE R2, R5, 0x4, R2 ;  /* 0x0000000405028825 */ /* 0x001fca00078e0202 */
[----:B--2---:R-:W2:Y:S01]  /*00b0*/  @!P0 LDG.E R4, desc[UR6][R2.64] ;  /* 0x0000000602048981 */ /* 0x004ea2000c1e1900 */
[----:B------:R-:W0:Y:S01]  /*00c0*/  S2UR UR5, SR_CgaCtaId ;  /* 0x00000000000579c3 */ /* 0x000e220000008800 */
[----:B------:R-:W-:Y:S01]  /*00d0*/  IMAD.U32 R0, RZ, RZ, UR8 ;  /* 0x00000008ff007e24 */ /* 0x000fe2000f8e00ff */
[----:B------:R-:W-:Y:S01]  /*00e0*/  UMOV UR4, 0x400 ;  /* 0x0000040000047882 */ /* 0x000fe20000000000 */
[----:B------:R-:W-:-:S03]  /*00f0*/  ISETP.NE.AND P0, PT, R6, RZ, PT ;  /* 0x000000ff0600720c */ /* 0x000fc60003f05270 */
[----:B------:R-:W-:Y:S01]  /*0100*/  ISETP.GE.U32.AND P1, PT, R0, 0x2, PT ;  /* 0x000000020000780c */ /* 0x000fe20003f26070 */
[----:B0-----:R-:W-:-:S06]  /*0110*/  ULEA UR4, UR5, UR4, 0x18 ;  /* 0x0000000405047291 */ /* 0x001fcc000f8ec0ff */
[----:B------:R-:W-:-:S05]  /*0120*/  LEA R5, R6, UR4, 0x2 ;  /* 0x0000000406057c11 */ /* 0x000fca000f8e10ff */
[----:B--2---:R0:W-:Y:S01]  /*0130*/  STS [R5], R4 ;  /* 0x0000000405007388 */ /* 0x0041e20000000800 */
[----:B------:R-:W-:Y:S06]  /*0140*/  BAR.SYNC.DEFER_BLOCKING 0x0 ;  /* 0x0000000000007b1d */ /* 0x000fec0000010000 */
[----:B------:R-:W-:Y:S05]  /*0150*/  @!P1 BRA `(.L_x_0) ;  /* 0x00000000002c9947 */ /* 0x000fea0003800000 */
.L_x_1:
[----:B------:R-:W-:-:S04]  /*0160*/  SHF.R.U32.HI R8, RZ, 0x1, R0 ;  /* 0x00000001ff087819 */ /* 0x000fc80000011600 */
[----:B------:R-:W-:-:S13]  /*0170*/  ISETP.GE.U32.AND P1, PT, R6, R8, PT ;  /* 0x000000080600720c */ /* 0x000fda0003f26070 */
[----:B------:R-:W-:Y:S01]  /*0180*/  @!P1 LEA R2, R8, R5, 0x2 ;  /* 0x0000000508029211 */ /* 0x000fe200078e10ff */
[----:B------:R-:W-:Y:S05]  /*0190*/  @!P1 LDS R3, [R5] ;  /* 0x0000000005039984 */ /* 0x000fea0000000800 */
[----:B------:R-:W0:Y:S02]  /*01a0*/  @!P1 LDS R2, [R2] ;  /* 0x0000000002029984 */ /* 0x000e240000000800 */
[----:B0-----:R-:W-:-:S05]  /*01b0*/  @!P1 FADD R4, R2, R3 ;  /* 0x0000000302049221 */ /* 0x001fca0000000000 */
[----:B------:R1:W-:Y:S01]  /*01c0*/  @!P1 STS [R5], R4 ;  /* 0x0000000405009388 */ /* 0x0003e20000000800 */
[----:B------:R-:W-:Y:S01]  /*01d0*/  BAR.SYNC.DEFER_BLOCKING 0x0 ;  /* 0x0000000000007b1d */ /* 0x000fe20000010000 */
[----:B------:R-:W-:Y:S01]  /*01e0*/  ISETP.GT.U32.AND P1, PT, R0, 0x3, PT ;  /* 0x000000030000780c */ /* 0x000fe20003f24070 */
[----:B------:R-:W-:-:S12]  /*01f0*/  IMAD.MOV.U32 R0, RZ, RZ, R8 ;  /* 0x000000ffff007224 */ /* 0x000fd800078e0008 */
[----:B-1----:R-:W-:Y:S05]  /*0200*/  @P1 BRA `(.L_x_1) ;  /* 0xfffffffc00d41947 */ /* 0x002fea000383ffff */
.L_x_0:
[----:B------:R-:W-:Y:S05]  /*0210*/  @P0 EXIT ;  /* 0x000000000000094d */ /* 0x000fea0003800000 */
[----:B------:R-:W1:Y:S01]  /*0220*/  S2UR UR5, SR_CgaCtaId ;  /* 0x00000000000579c3 */ /* 0x000e620000008800 */
[----:B------:R-:W-:-:S07]  /*0230*/  UMOV UR4, 0x400 ;  /* 0x0000040000047882 */ /* 0x000fce0000000000 */
[----:B------:R-:W2:Y:S01]  /*0240*/  LDC.64 R2, c[0x0][0x388] ;  /* 0x0000e200ff027b82 */ /* 0x000ea20000000a00 */
[----:B-1----:R-:W-:Y:S01]  /*0250*/  ULEA UR4, UR5, UR4, 0x18 ;  /* 0x0000000405047291 */ /* 0x002fe2000f8ec0ff */
[----:B--2---:R-:W-:-:S08]  /*0260*/  IMAD.WIDE.U32 R2, R7, 0x4, R2 ;  /* 0x0000000407027825 */ /* 0x004fd000078e0002 */
[----:B0-----:R-:W0:Y:S04]  /*0270*/  LDS R5, [UR4] ;  /* 0x00000004ff057984 */ /* 0x001e280008000800 */
[----:B0-----:R-:W-:Y:S01]  /*0280*/  STG.E desc[UR6][R2.64], R5 ;  /* 0x0000000502007986 */ /* 0x001fe2000c101906 */
[----:B------:R-:W-:Y:S05]  /*0290*/  EXIT ;  /* 0x000000000000794d */ /* 0x000fea0003800000 */
.L_x_2:
[----:B------:R-:W-:-:S00]  /*02a0*/  BRA `(.L_x_2) ;  /* 0xfffffffc00fc7947 */ /* 0x000fc0000383ffff */
[----:B------:R-:W-:-:S00]  /*02b0*/  NOP ;  /* 0x0000000000007918 */ /* 0x000fc00000000000 */
        /* <DEDUP_REMOVED lines=12> */
.L_x_3:


//--------------------- .nv.shared._Z6ksommePfS_i --------------------------
	.section	.nv.shared._Z6ksommePfS_i,"aw",@nobits
	.sectionflags	@""
	.align	4
.nv.shared._Z6ksommePfS_i:
	.zero		5120


//--------------------- .nv.shared.reserved.0     --------------------------
	.section	.nv.shared.reserved.0,"aw",@nobits
	.weak		__nv_reservedSMEM_offset_0_alias
	.size		__nv_reservedSMEM_offset_0_alias, 0, 64
	.other		__nv_reservedSMEM_offset_0_alias,@"STO_CUDA_RESERVED_SHARED STV_DEFAULT"
__nv_reservedSMEM_offset_0_alias:
	.zero		0
	.zero		64


//--------------------- .nv.constant0._Z6ksommePfS_i --------------------------
	.section	.nv.constant0._Z6ksommePfS_i,"a",@progbits
	.sectionflags	@""
	.align	4
.nv.constant0._Z6ksommePfS_i:
	.zero		916


//--------------------- SYMBOLS --------------------------

	.type		.nv.reservedSmem.offset0,@object
	.size		.nv.reservedSmem.offset0,0x4
	.type		.nv.reservedSmem.cap,@object
	.size		.nv.reservedSmem.cap,0x4
